	.headerflags	@"EF_CUDA_TEXMODE_UNIFIED EF_CUDA_64BIT_ADDRESS EF_CUDA_ACCELERATORS EF_CUDA_SM90 EF_CUDA_VIRTUAL_SM(EF_CUDA_SM90)"
	.elftype	@"ET_EXEC"


//--------------------- .nv.info                  --------------------------
	.section	.nv.info,"",@"SHT_CUDA_INFO"
	.align	4


	//----- nvinfo : EIATTR_REGCOUNT
	.align		4
        /*0000*/ 	.byte	0x04, 0x2f
        /*0002*/ 	.short	(.L_1 - .L_0)
	.align		4
.L_0:
        /*0004*/ 	.word	index@(triton_poi_fused_convolution_relu_10)
        /*0008*/ 	.word	0x0000001e


	//----- nvinfo : EIATTR_MIN_STACK_SIZE
	.align		4
.L_1:
        /*000c*/ 	.byte	0x04, 0x12
        /*000e*/ 	.short	(.L_3 - .L_2)
	.align		4
.L_2:
        /*0010*/ 	.word	index@(triton_poi_fused_convolution_relu_10)
        /*0014*/ 	.word	0x00000000


	//----- nvinfo : EIATTR_FRAME_SIZE
	.align		4
.L_3:
        /*0018*/ 	.byte	0x04, 0x11
        /*001a*/ 	.short	(.L_5 - .L_4)
	.align		4
.L_4:
        /*001c*/ 	.word	index@(triton_poi_fused_convolution_relu_10)
        /*0020*/ 	.word	0x00000000


	//----- nvinfo : EIATTR_MIN_STACK_SIZE
	.align		4
.L_5:
        /*0024*/ 	.byte	0x04, 0x12
        /*0026*/ 	.short	(.L_7 - .L_6)
	.align		4
.L_6:
        /*0028*/ 	.word	index@(triton_poi_fused_convolution_relu_10)
        /*002c*/ 	.word	0x00000000
.L_7:


//--------------------- .nv.info.triton_poi_fused_convolution_relu_10 --------------------------
	.section	.nv.info.triton_poi_fused_convolution_relu_10,"",@"SHT_CUDA_INFO"
	.sectionflags	@""
	.align	4


	//----- nvinfo : EIATTR_CUDA_API_VERSION
	.align		4
        /*0000*/ 	.byte	0x04, 0x37
        /*0002*/ 	.short	(.L_9 - .L_8)
.L_8:
        /*0004*/ 	.word	0x0000007c


	//----- nvinfo : EIATTR_KPARAM_INFO
	.align		4
.L_9:
        /*0008*/ 	.byte	0x04, 0x17
        /*000a*/ 	.short	(.L_11 - .L_10)
.L_10:
        /*000c*/ 	.word	0x00000000
        /*0010*/ 	.short	0x0004
        /*0012*/ 	.short	0x001c
        /*0014*/ 	.byte	0x00, 0xf0, 0x11, 0x00


	//----- nvinfo : EIATTR_KPARAM_INFO
	.align		4
.L_11:
        /*0018*/ 	.byte	0x04, 0x17
        /*001a*/ 	.short	(.L_13 - .L_12)
.L_12:
        /*001c*/ 	.word	0x00000000
        /*0020*/ 	.short	0x0003
        /*0022*/ 	.short	0x0018
        /*0024*/ 	.byte	0x00, 0xf0, 0x11, 0x00


	//----- nvinfo : EIATTR_KPARAM_INFO
	.align		4
.L_13:
        /*0028*/ 	.byte	0x04, 0x17
        /*002a*/ 	.short	(.L_15 - .L_14)
.L_14:
        /*002c*/ 	.word	0x00000000
        /*0030*/ 	.short	0x0002
        /*0032*/ 	.short	0x0010
        /*0034*/ 	.byte	0x00, 0xf4, 0x21, 0x00


	//----- nvinfo : EIATTR_KPARAM_INFO
	.align		4
.L_15:
        /*0038*/ 	.byte	0x04, 0x17
        /*003a*/ 	.short	(.L_17 - .L_16)
.L_16:
        /*003c*/ 	.word	0x00000000
        /*0040*/ 	.short	0x0001
        /*0042*/ 	.short	0x0008
        /*0044*/ 	.byte	0x00, 0xf4, 0x21, 0x00


	//----- nvinfo : EIATTR_KPARAM_INFO
	.align		4
.L_17:
        /*0048*/ 	.byte	0x04, 0x17
        /*004a*/ 	.short	(.L_19 - .L_18)
.L_18:
        /*004c*/ 	.word	0x00000000
        /*0050*/ 	.short	0x0000
        /*0052*/ 	.short	0x0000
        /*0054*/ 	.byte	0x00, 0xf4, 0x21, 0x00


	//----- nvinfo : EIATTR_SPARSE_MMA_MASK
	.align		4
.L_19:
        /*0058*/ 	.byte	0x03, 0x50
        /*005a*/ 	.short	0x0000


	//----- nvinfo : EIATTR_MAXREG_COUNT
	.align		4
        /*005c*/ 	.byte	0x03, 0x1b
        /*005e*/ 	.short	0x00ff


	//----- nvinfo : EIATTR_EXIT_INSTR_OFFSETS
	.align		4
        /*0060*/ 	.byte	0x04, 0x1c
        /*0062*/ 	.short	(.L_21 - .L_20)


	//   ....[0]....
.L_20:
        /*0064*/ 	.word	0x000006e0


	//   ....[1]....
        /*0068*/ 	.word	0x00000760


	//----- nvinfo : EIATTR_REQNTID
	.align		4
.L_21:
        /*006c*/ 	.byte	0x04, 0x10
        /*006e*/ 	.short	(.L_23 - .L_22)
.L_22:
        /*0070*/ 	.word	0x00000080
        /*0074*/ 	.word	0x00000001
        /*0078*/ 	.word	0x00000001


	//----- nvinfo : EIATTR_CBANK_PARAM_SIZE
	.align		4
.L_23:
        /*007c*/ 	.byte	0x03, 0x19
        /*007e*/ 	.short	0x0020


	//----- nvinfo : EIATTR_PARAM_CBANK
	.align		4
        /*0080*/ 	.byte	0x04, 0x0a
        /*0082*/ 	.short	(.L_25 - .L_24)
	.align		4
.L_24:
        /*0084*/ 	.word	index@(.nv.constant0.triton_poi_fused_convolution_relu_10)
        /*0088*/ 	.short	0x0210
        /*008a*/ 	.short	0x0020


	//----- nvinfo : EIATTR_SW_WAR
	.align		4
.L_25:
        /*008c*/ 	.byte	0x04, 0x36
        /*008e*/ 	.short	(.L_27 - .L_26)
.L_26:
        /*0090*/ 	.word	0x00000008
.L_27:


//--------------------- .nv.callgraph             --------------------------
	.section	.nv.callgraph,"",@"SHT_CUDA_CALLGRAPH"
	.align	4
	.sectionentsize	8
	.align		4
        /*0000*/ 	.word	0x00000000
	.align		4
        /*0004*/ 	.word	0xffffffff
	.align		4
        /*0008*/ 	.word	0x00000000
	.align		4
        /*000c*/ 	.word	0xfffffffe
	.align		4
        /*0010*/ 	.word	0x00000000
	.align		4
        /*0014*/ 	.word	0xfffffffd
	.align		4
        /*0018*/ 	.word	0x00000000
	.align		4
        /*001c*/ 	.word	0xfffffffc


//--------------------- .text.triton_poi_fused_convolution_relu_10 --------------------------
	.section	.text.triton_poi_fused_convolution_relu_10,"ax",@progbits
	.sectionflags	@"SHF_BARRIERS=1"
	.align	128
        .global         triton_poi_fused_convolution_relu_10
        .type           triton_poi_fused_convolution_relu_10,@function
        .size           triton_poi_fused_convolution_relu_10,(.L_x_1 - triton_poi_fused_convolution_relu_10)
        .other          triton_poi_fused_convolution_relu_10,@"STO_CUDA_ENTRY STV_DEFAULT"
triton_poi_fused_convolution_relu_10:
.text.triton_poi_fused_convolution_relu_10:
[----:B------:R-:W0:Y:S01]  /*0000*/  LDC R1, c[0x0][0x28] ;  /* 0x00000a00ff017b82 */ /* 0x000e220000000800 */
[----:B------:R-:W1:Y:S07]  /*0010*/  S2R R0, SR_CTAID.Y ;  /* 0x0000000000007919 */ /* 0x000e6e0000002600 */
[----:B------:R-:W2:Y:S01]  /*0020*/  LDC.64 R20, c[0x0][0x210] ;  /* 0x00008400ff147b82 */ /* 0x000ea20000000a00 */
[----:B------:R-:W-:Y:S02]  /*0030*/  CS2R R10, SRZ ;  /* 0x00000000000a7805 */ /* 0x000fe4000001ff00 */
[----:B------:R-:W-:Y:S01]  /*0040*/  CS2R R12, SRZ ;  /* 0x00000000000c7805 */ /* 0x000fe2000001ff00 */
[----:B------:R-:W3:Y:S01]  /*0050*/  S2R R18, SR_TID.X ;  /* 0x0000000000127919 */ /* 0x000ee20000002100 */
[----:B------:R-:W-:Y:S01]  /*0060*/  CS2R R14, SRZ ;  /* 0x00000000000e7805 */ /* 0x000fe2000001ff00 */
[----:B------:R-:W-:Y:S01]  /*0070*/  ULDC.64 UR6, c[0x0][0x208] ;  /* 0x0000820000067ab9 */ /* 0x000fe20000000a00 */
[----:B------:R-:W4:Y:S01]  /*0080*/  S2R R16, SR_CTAID.X ;  /* 0x0000000000107919 */ /* 0x000f220000002500 */
[----:B------:R-:W5:Y:S01]  /*0090*/  LDC.64 R4, c[0x0][0x218] ;  /* 0x00008600ff047b82 */ /* 0x000f620000000a00 */
[----:B-1----:R-:W-:-:S02]  /*00a0*/  IMAD.SHL.U32 R0, R0, 0x20, RZ ;  /* 0x0000002000007824 */ /* 0x002fc400078e00ff */
[----:B---3--:R-:W-:Y:S01]  /*00b0*/  IMAD.SHL.U32 R17, R18, 0x4, RZ ;  /* 0x0000000412117824 */ /* 0x008fe200078e00ff */
[----:B------:R-:W-:Y:S01]  /*00c0*/  SHF.R.U32.HI R19, RZ, 0x3, R18 ;  /* 0x00000003ff137819 */ /* 0x000fe20000011612 */
[----:B----4-:R-:W-:-:S03]  /*00d0*/  IMAD.SHL.U32 R16, R16, 0x20, RZ ;  /* 0x0000002010107824 */ /* 0x010fc600078e00ff */
[----:B------:R-:W-:Y:S02]  /*00e0*/  LOP3.LUT R2, R0, 0x1c, R17, 0xf8, !PT ;  /* 0x0000001c00027812 */ /* 0x000fe400078ef811 */
[----:B------:R-:W-:Y:S02]  /*00f0*/  SGXT.U32 R19, R19, 0x4 ;  /* 0x000000041313781a */ /* 0x000fe40000000000 */
[----:B------:R-:W-:Y:S02]  /*0100*/  SHF.R.S32.HI R3, RZ, 0x1f, R2 ;  /* 0x0000001fff037819 */ /* 0x000fe40000011402 */
[----:B------:R-:W-:Y:S02]  /*0110*/  ISETP.GE.AND P0, PT, R2, 0x100, PT ;  /* 0x000001000200780c */ /* 0x000fe40003f06270 */
[----:B------:R-:W-:-:S04]  /*0120*/  LEA.HI R3, R3, R2, RZ, 0x6 ;  /* 0x0000000203037211 */ /* 0x000fc800078f30ff */
[C---:B------:R-:W-:Y:S01]  /*0130*/  LOP3.LUT R7, R3.reuse, 0xffffffc0, RZ, 0xc0, !PT ;  /* 0xffffffc003077812 */ /* 0x040fe200078ec0ff */
[----:B------:R-:W-:-:S04]  /*0140*/  IMAD.SHL.U32 R3, R3, 0x1000, RZ ;  /* 0x0000100003037824 */ /* 0x000fc800078e00ff */
[----:B------:R-:W-:Y:S01]  /*0150*/  IMAD.IADD R7, R2, 0x1, -R7 ;  /* 0x0000000102077824 */ /* 0x000fe200078e0a07 */
[----:B------:R-:W-:Y:S02]  /*0160*/  LOP3.LUT R6, R3, 0xfffc0000, RZ, 0xc0, !PT ;  /* 0xfffc000003067812 */ /* 0x000fe400078ec0ff */
[----:B------:R-:W-:Y:S01]  /*0170*/  LOP3.LUT R3, R16, R19, RZ, 0xfc, !PT ;  /* 0x0000001310037212 */ /* 0x000fe200078efcff */
[----:B-----5:R-:W-:Y:S01]  /*0180*/  IMAD.WIDE R22, R7, 0x4, R4 ;  /* 0x0000000407167825 */ /* 0x020fe200078e0204 */
[----:B------:R-:W-:-:S03]  /*0190*/  CS2R R4, SRZ ;  /* 0x0000000000047805 */ /* 0x000fc6000001ff00 */
[----:B------:R-:W-:Y:S01]  /*01a0*/  IMAD.IADD R8, R7, 0x1, R6 ;  /* 0x0000000107087824 */ /* 0x000fe200078e0206 */
[----:B------:R-:W-:-:S03]  /*01b0*/  LOP3.LUT R6, R16, 0x10, R19, 0xfe, !PT ;  /* 0x0000001010067812 */ /* 0x000fc600078efe13 */
[--C-:B------:R-:W-:Y:S02]  /*01c0*/  IMAD R3, R3, 0x40, R8.reuse ;  /* 0x0000004003037824 */ /* 0x100fe400078e0208 */
[----:B------:R-:W-:Y:S01]  /*01d0*/  IMAD R9, R6, 0x40, R8 ;  /* 0x0000004006097824 */ /* 0x000fe200078e0208 */
[----:B------:R-:W-:Y:S01]  /*01e0*/  CS2R R6, SRZ ;  /* 0x0000000000067805 */ /* 0x000fe2000001ff00 */
[----:B--2---:R-:W-:-:S04]  /*01f0*/  IMAD.WIDE R2, R3, 0x4, R20 ;  /* 0x0000000403027825 */ /* 0x004fc800078e0214 */
[----:B------:R-:W-:Y:S01]  /*0200*/  IMAD.WIDE R20, R9, 0x4, R20 ;  /* 0x0000000409147825 */ /* 0x000fe200078e0214 */
[----:B------:R-:W-:Y:S01]  /*0210*/  CS2R R8, SRZ ;  /* 0x0000000000087805 */ /* 0x000fe2000001ff00 */
[----:B------:R-:W2:Y:S04]  /*0220*/  @!P0 LDG.E.EL.128 R12, desc[UR6][R2.64] ;  /* 0x00000006020c8981 */ /* 0x000ea8000c2e1d00 */
[----:B------:R1:W3:Y:S04]  /*0230*/  @!P0 LDG.E.EL.128 R4, desc[UR6][R20.64] ;  /* 0x0000000614048981 */ /* 0x0002e8000c2e1d00 */
[----:B------:R4:W3:Y:S01]  /*0240*/  @!P0 LDG.E.EL.128 R8, desc[UR6][R22.64] ;  /* 0x0000000616088981 */ /* 0x0008e2000c2e1d00 */
[----:B------:R-:W5:Y:S01]  /*0250*/  S2UR UR5, SR_CgaCtaId ;  /* 0x00000000000579c3 */ /* 0x000f620000008800 */
[----:B------:R-:W-:Y:S01]  /*0260*/  IMAD.SHL.U32 R24, R18, 0x80, RZ ;  /* 0x0000008012187824 */ /* 0x000fe200078e00ff */
[----:B------:R-:W-:-:S04]  /*0270*/  UMOV UR4, 0x400 ;  /* 0x0000040000047882 */ /* 0x000fc80000000000 */
[----:B------:R-:W-:-:S04]  /*0280*/  LOP3.LUT R24, R24, 0x380, RZ, 0xc0, !PT ;  /* 0x0000038018187812 */ /* 0x000fc800078ec0ff */
[C---:B------:R-:W-:Y:S02]  /*0290*/  LOP3.LUT R26, R24.reuse, 0x20, RZ, 0xfc, !PT ;  /* 0x00000020181a7812 */ /* 0x040fe400078efcff */
[C---:B------:R-:W-:Y:S02]  /*02a0*/  LOP3.LUT R27, R24.reuse, 0x40, RZ, 0xfc, !PT ;  /* 0x00000040181b7812 */ /* 0x040fe400078efcff */
[C---:B------:R-:W-:Y:S02]  /*02b0*/  LOP3.LUT R25, R24.reuse, R19, RZ, 0xfc, !PT ;  /* 0x0000001318197212 */ /* 0x040fe400078efcff */
[----:B-1----:R-:W-:Y:S01]  /*02c0*/  LOP3.LUT R21, R24, 0x60, RZ, 0xfc, !PT ;  /* 0x0000006018157812 */ /* 0x002fe200078efcff */
[----:B0----5:R-:W-:Y:S01]  /*02d0*/  UPRMT UR4, UR5, 0x654, UR4 ;  /* 0x0000065405047896 */ /* 0x021fe20008000004 */
[----:B------:R-:W-:-:S05]  /*02e0*/  SHF.R.U32.HI R18, RZ, 0x1, R18 ;  /* 0x00000001ff127819 */ /* 0x000fca0000011612 */
[----:B------:R-:W-:Y:S02]  /*02f0*/  LEA.HI R24, R24, UR4, RZ, 0x1d ;  /* 0x0000000418187c11 */ /* 0x000fe4000f8fe8ff */
[----:B------:R-:W-:Y:S02]  /*0300*/  LEA.HI R2, R26, UR4, RZ, 0x1d ;  /* 0x000000041a027c11 */ /* 0x000fe4000f8fe8ff */
[----:B------:R-:W-:Y:S02]  /*0310*/  LEA.HI R20, R27, UR4, RZ, 0x1d ;  /* 0x000000041b147c11 */ /* 0x000fe4000f8fe8ff */
[----:B----4-:R-:W-:Y:S01]  /*0320*/  LEA.HI R22, R21, UR4, RZ, 0x1d ;  /* 0x0000000415167c11 */ /* 0x010fe2000f8fe8ff */
[C---:B------:R-:W-:Y:S01]  /*0330*/  IMAD R3, R25.reuse, 0x4, R24 ;  /* 0x0000000419037824 */ /* 0x040fe200078e0218 */
[----:B------:R-:W-:Y:S01]  /*0340*/  LOP3.LUT R18, R18, 0x3c, RZ, 0xc0, !PT ;  /* 0x0000003c12127812 */ /* 0x000fe200078ec0ff */
[C---:B------:R-:W-:Y:S02]  /*0350*/  IMAD R2, R25.reuse, 0x4, R2 ;  /* 0x0000000419027824 */ /* 0x040fe400078e0202 */
[----:B------:R-:W-:-:S02]  /*0360*/  IMAD R21, R25, 0x4, R20 ;  /* 0x0000000419157824 */ /* 0x000fc400078e0214 */
[----:B------:R-:W-:Y:S02]  /*0370*/  IMAD R20, R25, 0x4, R22 ;  /* 0x0000000419147824 */ /* 0x000fe400078e0216 */
[----:B------:R-:W-:Y:S01]  /*0380*/  VIADD R23, R18, UR4 ;  /* 0x0000000412177c36 */ /* 0x000fe20008000000 */
[----:B------:R-:W-:Y:S02]  /*0390*/  LOP3.LUT R16, R16, 0x1c, R17, 0xf8, !PT ;  /* 0x0000001c10107812 */ /* 0x000fe400078ef811 */
[C---:B---3--:R-:W-:Y:S01]  /*03a0*/  FSETP.GEU.AND P0, PT, R8.reuse, -R4, PT ;  /* 0x800000040800720b */ /* 0x048fe20003f0e000 */
[C---:B------:R-:W-:Y:S01]  /*03b0*/  FADD R4, R8.reuse, R4 ;  /* 0x0000000408047221 */ /* 0x040fe20000000000 */
[C---:B--2---:R-:W-:Y:S01]  /*03c0*/  FSETP.GEU.AND P6, PT, R8.reuse, -R12, PT ;  /* 0x8000000c0800720b */ /* 0x044fe20003fce000 */
[----:B------:R-:W-:Y:S01]  /*03d0*/  FADD R8, R8, R12 ;  /* 0x0000000c08087221 */ /* 0x000fe20000000000 */
[C---:B------:R-:W-:Y:S01]  /*03e0*/  FSETP.GEU.AND P1, PT, R9.reuse, -R5, PT ;  /* 0x800000050900720b */ /* 0x040fe20003f2e000 */
[C---:B------:R-:W-:Y:S01]  /*03f0*/  FADD R5, R9.reuse, R5 ;  /* 0x0000000509057221 */ /* 0x040fe20000000000 */
[C---:B------:R-:W-:Y:S01]  /*0400*/  FSETP.GEU.AND P2, PT, R9.reuse, -R13, PT ;  /* 0x8000000d0900720b */ /* 0x040fe20003f4e000 */
[----:B------:R-:W-:Y:S01]  /*0410*/  FADD R9, R9, R13 ;  /* 0x0000000d09097221 */ /* 0x000fe20000000000 */
[C---:B------:R-:W-:Y:S01]  /*0420*/  FSETP.GEU.AND P3, PT, R10.reuse, -R6, PT ;  /* 0x800000060a00720b */ /* 0x040fe20003f6e000 */
[C---:B------:R-:W-:Y:S01]  /*0430*/  FADD R6, R10.reuse, R6 ;  /* 0x000000060a067221 */ /* 0x040fe20000000000 */
[C---:B------:R-:W-:Y:S01]  /*0440*/  FSETP.GEU.AND P4, PT, R10.reuse, -R14, PT ;  /* 0x8000000e0a00720b */ /* 0x040fe20003f8e000 */
[----:B------:R-:W-:Y:S01]  /*0450*/  FADD R10, R10, R14 ;  /* 0x0000000e0a0a7221 */ /* 0x000fe20000000000 */
[C---:B------:R-:W-:Y:S01]  /*0460*/  FSETP.GEU.AND P5, PT, R11.reuse, -R15, PT ;  /* 0x8000000f0b00720b */ /* 0x040fe20003fae000 */
[----:B------:R-:W-:Y:S01]  /*0470*/  FADD R15, R11, R15 ;  /* 0x0000000f0b0f7221 */ /* 0x000fe20000000000 */
[----:B------:R-:W-:-:S02]  /*0480*/  FSEL R8, R8, RZ, P6 ;  /* 0x000000ff08087208 */ /* 0x000fc40003000000 */
[C---:B------:R-:W-:Y:S01]  /*0490*/  FSETP.GEU.AND P6, PT, R11.reuse, -R7, PT ;  /* 0x800000070b00720b */ /* 0x040fe20003fce000 */
[----:B------:R-:W-:Y:S01]  /*04a0*/  FADD R7, R11, R7 ;  /* 0x000000070b077221 */ /* 0x000fe20000000000 */
[----:B------:R-:W-:Y:S02]  /*04b0*/  FSEL R9, R9, RZ, P2 ;  /* 0x000000ff09097208 */ /* 0x000fe40001000000 */
[----:B------:R-:W-:Y:S02]  /*04c0*/  FSEL R12, R10, RZ, P4 ;  /* 0x000000ff0a0c7208 */ /* 0x000fe40002000000 */
[----:B------:R-:W-:Y:S01]  /*04d0*/  FSEL R15, R15, RZ, P5 ;  /* 0x000000ff0f0f7208 */ /* 0x000fe20002800000 */
[----:B------:R-:W-:Y:S01]  /*04e0*/  STS [R3], R8 ;  /* 0x0000000803007388 */ /* 0x000fe20000000800 */
[----:B------:R-:W-:Y:S02]  /*04f0*/  FSEL R14, R4, RZ, P0 ;  /* 0x000000ff040e7208 */ /* 0x000fe40000000000 */
[----:B------:R-:W-:Y:S01]  /*0500*/  FSEL R11, R5, RZ, P1 ;  /* 0x000000ff050b7208 */ /* 0x000fe20000800000 */
[----:B------:R0:W-:Y:S01]  /*0510*/  STS [R2+0x80], R9 ;  /* 0x0000800902007388 */ /* 0x0001e20000000800 */
[----:B------:R-:W-:-:S02]  /*0520*/  FSEL R18, R6, RZ, P3 ;  /* 0x000000ff06127208 */ /* 0x000fc40001800000 */
[----:B------:R-:W-:Y:S01]  /*0530*/  FSEL R13, R7, RZ, P6 ;  /* 0x000000ff070d7208 */ /* 0x000fe20003000000 */
[----:B------:R-:W-:Y:S04]  /*0540*/  STS [R21+0x100], R12 ;  /* 0x0001000c15007388 */ /* 0x000fe80000000800 */
[----:B------:R-:W-:Y:S01]  /*0550*/  STS [R20+0x180], R15 ;  /* 0x0001800f14007388 */ /* 0x000fe20000000800 */
[----:B------:R-:W-:Y:S01]  /*0560*/  LOP3.LUT R10, R17, 0x1fc, RZ, 0xc0, !PT ;  /* 0x000001fc110a7812 */ /* 0x000fe200078ec0ff */
[----:B0-----:R-:W0:Y:S02]  /*0570*/  LDC.64 R8, c[0x0][0x220] ;  /* 0x00008800ff087b82 */ /* 0x001e240000000a00 */
[----:B------:R1:W-:Y:S04]  /*0580*/  STS [R3+0x40], R14 ;  /* 0x0000400e03007388 */ /* 0x0003e80000000800 */
[----:B------:R0:W-:Y:S04]  /*0590*/  STS [R2+0xc0], R11 ;  /* 0x0000c00b02007388 */ /* 0x0001e80000000800 */
[----:B------:R-:W-:Y:S04]  /*05a0*/  STS [R21+0x140], R18 ;  /* 0x0001401215007388 */ /* 0x000fe80000000800 */
[----:B------:R-:W-:Y:S01]  /*05b0*/  STS [R20+0x1c0], R13 ;  /* 0x0001c00d14007388 */ /* 0x000fe20000000800 */
[----:B------:R-:W-:Y:S01]  /*05c0*/  IMAD R23, R10, 0x4, R23 ;  /* 0x000000040a177824 */ /* 0x000fe200078e0217 */
[----:B------:R-:W-:Y:S01]  /*05d0*/  BAR.SYNC.DEFER_BLOCKING 0x0 ;  /* 0x0000000000007b1d */ /* 0x000fe20000010000 */
[----:B-1----:R-:W-:-:S05]  /*05e0*/  LOP3.LUT R3, R0, R19, RZ, 0xfc, !PT ;  /* 0x0000001300037212 */ /* 0x002fca00078efcff */
[----:B------:R-:W-:Y:S04]  /*05f0*/  LDS R4, [R23] ;  /* 0x0000000017047984 */ /* 0x000fe80000000800 */
[----:B------:R-:W-:Y:S04]  /*0600*/  LDS R5, [R23+0x4] ;  /* 0x0000040017057984 */ /* 0x000fe80000000800 */
[----:B------:R-:W-:Y:S04]  /*0610*/  LDS R6, [R23+0x8] ;  /* 0x0000080017067984 */ /* 0x000fe80000000800 */
[----:B------:R-:W1:Y:S01]  /*0620*/  LDS R7, [R23+0xc] ;  /* 0x00000c0017077984 */ /* 0x000e620000000800 */
[----:B------:R-:W-:-:S02]  /*0630*/  LOP3.LUT R0, R0, 0x10, R19, 0xfe, !PT ;  /* 0x0000001000007812 */ /* 0x000fc400078efe13 */
[----:B------:R-:W-:Y:S02]  /*0640*/  LOP3.LUT R12, R10, 0x200, RZ, 0xfc, !PT ;  /* 0x000002000a0c7812 */ /* 0x000fe400078efcff */
[C---:B------:R-:W-:Y:S02]  /*0650*/  ISETP.GE.AND P1, PT, R3.reuse, 0x100, PT ;  /* 0x000001000300780c */ /* 0x040fe40003f26270 */
[----:B------:R-:W-:Y:S01]  /*0660*/  ISETP.GE.AND P0, PT, R0, 0x100, PT ;  /* 0x000001000000780c */ /* 0x000fe20003f06270 */
[----:B------:R-:W-:Y:S01]  /*0670*/  IMAD R3, R3, 0x1000, R16 ;  /* 0x0000100003037824 */ /* 0x000fe200078e0210 */
[----:B------:R-:W-:-:S03]  /*0680*/  SHF.R.U32.HI R12, RZ, 0x3, R12 ;  /* 0x00000003ff0c7819 */ /* 0x000fc6000001160c */
[----:B0-----:R-:W-:Y:S01]  /*0690*/  IMAD.WIDE R2, R3, 0x4, R8 ;  /* 0x0000000403027825 */ /* 0x001fe200078e0208 */
[----:B------:R-:W-:-:S05]  /*06a0*/  LOP3.LUT R12, R12, 0x7c, RZ, 0xc0, !PT ;  /* 0x0000007c0c0c7812 */ /* 0x000fca00078ec0ff */
[----:B------:R-:W-:-:S04]  /*06b0*/  VIADD R11, R12, UR4 ;  /* 0x000000040c0b7c36 */ /* 0x000fc80008000000 */
[----:B------:R-:W-:Y:S01]  /*06c0*/  IMAD R11, R10, 0x4, R11 ;  /* 0x000000040a0b7824 */ /* 0x000fe200078e020b */
[----:B-1----:R0:W-:Y:S02]  /*06d0*/  @!P1 STG.E.128 desc[UR6][R2.64], R4 ;  /* 0x0000000402009986 */ /* 0x0021e4000c101d06 */
[----:B0-----:R-:W-:Y:S05]  /*06e0*/  @P0 EXIT ;  /* 0x000000000000094d */ /* 0x001fea0003800000 */
[----:B0-----:R-:W-:Y:S01]  /*06f0*/  LDS R4, [R11+0x800] ;  /* 0x000800000b047984 */ /* 0x001fe20000000800 */
[----:B------:R-:W-:-:S03]  /*0700*/  IMAD R3, R0, 0x1000, R16 ;  /* 0x0000100000037824 */ /* 0x000fc600078e0210 */
[----:B------:R-:W-:Y:S01]  /*0710*/  LDS R5, [R11+0x804] ;  /* 0x000804000b057984 */ /* 0x000fe20000000800 */
[----:B------:R-:W-:-:S03]  /*0720*/  IMAD.WIDE R8, R3, 0x4, R8 ;  /* 0x0000000403087825 */ /* 0x000fc600078e0208 */
[----:B------:R-:W-:Y:S04]  /*0730*/  LDS R6, [R11+0x808] ;  /* 0x000808000b067984 */ /* 0x000fe80000000800 */
[----:B------:R-:W0:Y:S04]  /*0740*/  LDS R7, [R11+0x80c] ;  /* 0x00080c000b077984 */ /* 0x000e280000000800 */
[----:B0-----:R-:W-:Y:S01]  /*0750*/  STG.E.128 desc[UR6][R8.64], R4 ;  /* 0x0000000408007986 */ /* 0x001fe2000c101d06 */
[----:B------:R-:W-:Y:S05]  /*0760*/  EXIT ;  /* 0x000000000000794d */ /* 0x000fea0003800000 */
.L_x_0:
[----:B------:R-:W-:-:S00]  /*0770*/  BRA `(.L_x_0) ;  /* 0xfffffffc00fc7947 */ /* 0x000fc0000383ffff */
[----:B------:R-:W-:-:S00]  /*0780*/  NOP ;  /* 0x0000000000007918 */ /* 0x000fc00000000000 */
[----:B------:R-:W-:-:S00]  /*0790*/  NOP ;  /* 0x0000000000007918 */ /* 0x000fc00000000000 */
[----:B------:R-:W-:-:S00]  /*07a0*/  NOP ;  /* 0x0000000000007918 */ /* 0x000fc00000000000 */
[----:B------:R-:W-:-:S00]  /*07b0*/  NOP ;  /* 0x0000000000007918 */ /* 0x000fc00000000000 */
[----:B------:R-:W-:-:S00]  /*07c0*/  NOP ;  /* 0x0000000000007918 */ /* 0x000fc00000000000 */
[----:B------:R-:W-:-:S00]  /*07d0*/  NOP ;  /* 0x0000000000007918 */ /* 0x000fc00000000000 */
[----:B------:R-:W-:-:S00]  /*07e0*/  NOP ;  /* 0x0000000000007918 */ /* 0x000fc00000000000 */
[----:B------:R-:W-:-:S00]  /*07f0*/  NOP ;  /* 0x0000000000007918 */ /* 0x000fc00000000000 */
.L_x_1:


//--------------------- .nv.shared.triton_poi_fused_convolution_relu_10 --------------------------
	.section	.nv.shared.triton_poi_fused_convolution_relu_10,"aw",@nobits
	.sectionflags	@""
	.align	16
	.zero		1024


//--------------------- .nv.constant0.triton_poi_fused_convolution_relu_10 --------------------------
	.section	.nv.constant0.triton_poi_fused_convolution_relu_10,"a",@progbits
	.sectionflags	@""
	.align	4
.nv.constant0.triton_poi_fused_convolution_relu_10:
	.zero		560
